//
// Generated by NVIDIA NVVM Compiler
//
// Compiler Build ID: CL-36424714
// Cuda compilation tools, release 13.0, V13.0.88
// Based on NVVM 20.0.0
//

.version 9.0
.target sm_100
.address_size 64

	// .globl	_Z14stencil_kernelPfS_
.const .align 4 .f32 c0 = 0f40C00000;
.const .align 4 .f32 c1 = 0fBF800000;
.const .align 4 .f32 c2 = 0fBF800000;
.const .align 4 .f32 c3 = 0fBF800000;
.const .align 4 .f32 c4 = 0fBF800000;
.const .align 4 .f32 c5 = 0fBF800000;
.const .align 4 .f32 c6 = 0fBF800000;
// _ZZ14stencil_kernelPfS_E8inPrev_s has been demoted
// _ZZ14stencil_kernelPfS_E8inCurr_s has been demoted
// _ZZ14stencil_kernelPfS_E8inNext_s has been demoted

.visible .entry _Z14stencil_kernelPfS_(
	.param .u64 .ptr .align 1 _Z14stencil_kernelPfS__param_0,
	.param .u64 .ptr .align 1 _Z14stencil_kernelPfS__param_1
)
{
	.reg .pred 	%p<18>;
	.reg .b32 	%r<49>;
	.reg .b32 	%f<58>;
	.reg .b64 	%rd<18>;
	// demoted variable
	.shared .align 4 .b8 _ZZ14stencil_kernelPfS_E8inPrev_s[4624];
	// demoted variable
	.shared .align 4 .b8 _ZZ14stencil_kernelPfS_E8inCurr_s[4624];
	// demoted variable
	.shared .align 4 .b8 _ZZ14stencil_kernelPfS_E8inNext_s[4624];
	ld.param.u64 	%rd4, [_Z14stencil_kernelPfS__param_0];
	ld.param.u64 	%rd3, [_Z14stencil_kernelPfS__param_1];
	cvta.to.global.u64 	%rd1, %rd4;
	mov.u32 	%r1, %ctaid.z;
	mov.u32 	%r16, %ctaid.y;
	shl.b32 	%r17, %r16, 5;
	mov.u32 	%r2, %tid.y;
	add.s32 	%r3, %r17, %r2;
	add.s32 	%r4, %r3, -1;
	mov.u32 	%r18, %ctaid.x;
	shl.b32 	%r19, %r18, 5;
	mov.u32 	%r5, %tid.x;
	add.s32 	%r6, %r19, %r5;
	add.s32 	%r7, %r6, -1;
	add.s32 	%r8, %r1, -1;
	setp.gt.u32 	%p2, %r8, 7;
	or.b32  	%r20, %r7, %r4;
	setp.gt.u32 	%p3, %r20, 255;
	mov.u32 	%r21, _ZZ14stencil_kernelPfS_E8inPrev_s;
	mad.lo.s32 	%r22, %r2, 136, %r21;
	shl.b32 	%r23, %r5, 2;
	add.s32 	%r10, %r22, %r23;
	or.pred  	%p4, %p2, %p3;
	@%p4 bra 	$L__BB0_2;
	shl.b32 	%r24, %r1, 21;
	add.s32 	%r25, %r24, %r7;
	shl.b32 	%r26, %r4, 8;
	add.s32 	%r27, %r25, %r26;
	add.s32 	%r28, %r27, -65536;
	mul.wide.u32 	%rd5, %r28, 4;
	add.s64 	%rd6, %rd1, %rd5;
	ld.global.f32 	%f1, [%rd6];
	st.shared.f32 	[%r10], %f1;
$L__BB0_2:
	setp.lt.u32 	%p5, %r20, 256;
	setp.lt.u32 	%p6, %r1, 8;
	and.pred  	%p1, %p6, %p5;
	mov.u32 	%r29, _ZZ14stencil_kernelPfS_E8inCurr_s;
	mad.lo.s32 	%r30, %r2, 136, %r29;
	add.s32 	%r11, %r30, %r23;
	not.pred 	%p7, %p1;
	@%p7 bra 	$L__BB0_4;
	shl.b32 	%r32, %r1, 21;
	shl.b32 	%r33, %r4, 8;
	add.s32 	%r34, %r7, %r32;
	add.s32 	%r35, %r34, %r33;
	mul.wide.u32 	%rd7, %r35, 4;
	add.s64 	%rd8, %rd1, %rd7;
	ld.global.f32 	%f2, [%rd8];
	st.shared.f32 	[%r11], %f2;
$L__BB0_4:
	shl.b32 	%r12, %r4, 8;
	add.s32 	%r36, %r6, %r12;
	add.s32 	%r13, %r36, 65535;
	mov.u32 	%r37, _ZZ14stencil_kernelPfS_E8inNext_s;
	mad.lo.s32 	%r38, %r2, 136, %r37;
	add.s32 	%r14, %r38, %r23;
	shl.b32 	%r15, %r1, 21;
	cvt.u64.u32 	%rd9, %r15;
	cvt.u64.u32 	%rd10, %r13;
	add.s64 	%rd11, %rd10, %rd9;
	shl.b64 	%rd12, %rd11, 2;
	add.s64 	%rd2, %rd1, %rd12;
	@%p7 bra 	$L__BB0_6;
	add.s32 	%r40, %r13, %r15;
	mul.wide.u32 	%rd13, %r40, 4;
	add.s64 	%rd14, %rd1, %rd13;
	ld.global.f32 	%f3, [%rd14];
	st.shared.f32 	[%r14], %f3;
	ld.global.f32 	%f4, [%rd2+262144];
	st.shared.f32 	[%r14], %f4;
	ld.global.f32 	%f5, [%rd2+524288];
	st.shared.f32 	[%r14], %f5;
	ld.global.f32 	%f6, [%rd2+786432];
	st.shared.f32 	[%r14], %f6;
	ld.global.f32 	%f7, [%rd2+1048576];
	st.shared.f32 	[%r14], %f7;
	ld.global.f32 	%f8, [%rd2+1310720];
	st.shared.f32 	[%r14], %f8;
	ld.global.f32 	%f9, [%rd2+1572864];
	st.shared.f32 	[%r14], %f9;
	ld.global.f32 	%f10, [%rd2+1835008];
	st.shared.f32 	[%r14], %f10;
	ld.global.f32 	%f11, [%rd2+2097152];
	st.shared.f32 	[%r14], %f11;
	ld.global.f32 	%f12, [%rd2+2359296];
	st.shared.f32 	[%r14], %f12;
	ld.global.f32 	%f13, [%rd2+2621440];
	st.shared.f32 	[%r14], %f13;
	ld.global.f32 	%f14, [%rd2+2883584];
	st.shared.f32 	[%r14], %f14;
	ld.global.f32 	%f15, [%rd2+3145728];
	st.shared.f32 	[%r14], %f15;
	ld.global.f32 	%f16, [%rd2+3407872];
	st.shared.f32 	[%r14], %f16;
	ld.global.f32 	%f17, [%rd2+3670016];
	st.shared.f32 	[%r14], %f17;
	ld.global.f32 	%f18, [%rd2+3932160];
	st.shared.f32 	[%r14], %f18;
	ld.global.f32 	%f19, [%rd2+4194304];
	st.shared.f32 	[%r14], %f19;
	ld.global.f32 	%f20, [%rd2+4456448];
	st.shared.f32 	[%r14], %f20;
	ld.global.f32 	%f21, [%rd2+4718592];
	st.shared.f32 	[%r14], %f21;
	ld.global.f32 	%f22, [%rd2+4980736];
	st.shared.f32 	[%r14], %f22;
	ld.global.f32 	%f23, [%rd2+5242880];
	st.shared.f32 	[%r14], %f23;
	ld.global.f32 	%f24, [%rd2+5505024];
	st.shared.f32 	[%r14], %f24;
	ld.global.f32 	%f25, [%rd2+5767168];
	st.shared.f32 	[%r14], %f25;
	ld.global.f32 	%f26, [%rd2+6029312];
	st.shared.f32 	[%r14], %f26;
	ld.global.f32 	%f27, [%rd2+6291456];
	st.shared.f32 	[%r14], %f27;
	ld.global.f32 	%f28, [%rd2+6553600];
	st.shared.f32 	[%r14], %f28;
	ld.global.f32 	%f29, [%rd2+6815744];
	st.shared.f32 	[%r14], %f29;
	ld.global.f32 	%f30, [%rd2+7077888];
	st.shared.f32 	[%r14], %f30;
	ld.global.f32 	%f31, [%rd2+7340032];
	st.shared.f32 	[%r14], %f31;
	ld.global.f32 	%f32, [%rd2+7602176];
	st.shared.f32 	[%r14], %f32;
	ld.global.f32 	%f33, [%rd2+7864320];
	st.shared.f32 	[%r14], %f33;
$L__BB0_6:
	setp.gt.u32 	%p9, %r20, 255;
	setp.gt.u32 	%p10, %r1, 6;
	or.pred  	%p11, %p10, %p9;
	@%p11 bra 	$L__BB0_8;
	ld.global.f32 	%f34, [%rd2+8126464];
	st.shared.f32 	[%r14], %f34;
$L__BB0_8:
	bar.sync 	0;
	setp.gt.u32 	%p12, %r8, 6;
	add.s32 	%r42, %r3, -2;
	setp.gt.u32 	%p13, %r42, 253;
	or.pred  	%p14, %p12, %p13;
	add.s32 	%r43, %r6, -2;
	setp.gt.u32 	%p15, %r43, 253;
	or.pred  	%p16, %p15, %p14;
	@%p16 bra 	$L__BB0_11;
	add.s32 	%r44, %r2, -1;
	add.s32 	%r45, %r5, -1;
	or.b32  	%r46, %r44, %r45;
	setp.gt.u32 	%p17, %r46, 31;
	@%p17 bra 	$L__BB0_11;
	ld.const.f32 	%f35, [c0];
	ld.shared.f32 	%f36, [%r11];
	ld.const.f32 	%f37, [c1];
	ld.shared.f32 	%f38, [%r11+-4];
	mul.f32 	%f39, %f37, %f38;
	fma.rn.f32 	%f40, %f35, %f36, %f39;
	ld.const.f32 	%f41, [c2];
	ld.shared.f32 	%f42, [%r11+4];
	fma.rn.f32 	%f43, %f41, %f42, %f40;
	ld.const.f32 	%f44, [c3];
	ld.shared.f32 	%f45, [%r11+136];
	fma.rn.f32 	%f46, %f44, %f45, %f43;
	ld.const.f32 	%f47, [c4];
	ld.shared.f32 	%f48, [%r11+-136];
	fma.rn.f32 	%f49, %f47, %f48, %f46;
	ld.const.f32 	%f50, [c5];
	ld.shared.f32 	%f51, [%r10];
	fma.rn.f32 	%f52, %f50, %f51, %f49;
	ld.const.f32 	%f53, [c6];
	ld.shared.f32 	%f54, [%r14];
	fma.rn.f32 	%f55, %f53, %f54, %f52;
	add.s32 	%r47, %r7, %r15;
	add.s32 	%r48, %r47, %r12;
	cvta.to.global.u64 	%rd15, %rd3;
	mul.wide.s32 	%rd16, %r48, 4;
	add.s64 	%rd17, %rd15, %rd16;
	st.global.f32 	[%rd17], %f55;
$L__BB0_11:
	bar.sync 	0;
	ld.shared.f32 	%f56, [%r11];
	st.shared.f32 	[%r10], %f56;
	ld.shared.f32 	%f57, [%r14];
	st.shared.f32 	[%r11], %f57;
	ret;

}


// ===== COMPILED SASS (sm_100) =====

	.target	sm_100

	.elftype	@"ET_EXEC"


//--------------------- .note.nv.tkinfo           --------------------------
	.section	.note.nv.tkinfo,"",@"SHT_NOTE"
	.sectionflags	@"SHF_NOTE_NV_TKINFO"
	.tkinfo
        /*0018*/ 	.word	0x00000002
        /*0030*/ 	.string	""
        /*0030*/ 	.string	"ptxas"
        /*0030*/ 	.string	"Cuda compilation tools, release 13.0, V13.0.88"
        /*0030*/ 	.string	"Build cuda_13.0.r13.0/compiler.36424714_0"
        /*0030*/ 	.string	"-arch sm_100 -m 64 "



//--------------------- .note.nv.cuinfo           --------------------------
	.section	.note.nv.cuinfo,"",@"SHT_NOTE"
	.sectionflags	@"SHF_NOTE_NV_CUINFO"
        /*0018*/ 	.short	0x0002
        /*001a*/ 	.short	0x0064
        /*001c*/ 	.short	0x0082
	.zero		2


//--------------------- .nv.info                  --------------------------
	.section	.nv.info,"",@"SHT_CUDA_INFO"
	.align	4


	//----- nvinfo : EIATTR_REGCOUNT
	.align		4
        /*0000*/ 	.byte	0x04, 0x2f
        /*0002*/ 	.short	(.L_8 - .L_7)
	.align		4
.L_7:
        /*0004*/ 	.word	index@(_Z14stencil_kernelPfS_)
        /*0008*/ 	.word	0x00000018


	//----- nvinfo : EIATTR_FRAME_SIZE
	.align		4
.L_8:
        /*000c*/ 	.byte	0x04, 0x11
        /*000e*/ 	.short	(.L_10 - .L_9)
	.align		4
.L_9:
        /*0010*/ 	.word	index@(_Z14stencil_kernelPfS_)
        /*0014*/ 	.word	0x00000000


	//----- nvinfo : EIATTR_MIN_STACK_SIZE
	.align		4
.L_10:
        /*0018*/ 	.byte	0x04, 0x12
        /*001a*/ 	.short	(.L_12 - .L_11)
	.align		4
.L_11:
        /*001c*/ 	.word	index@(_Z14stencil_kernelPfS_)
        /*0020*/ 	.word	0x00000000
.L_12:


//--------------------- .nv.compat                --------------------------
	.section	.nv.compat,"",@"SHT_CUDA_COMPAT_INFO"
	.align	4
        /*0000*/ 	.byte	0x02, 0x09, 0x00, 0x00, 0x02, 0x02, 0x01, 0x00, 0x02, 0x05, 0x05, 0x00, 0x03, 0x07, 0x01, 0x01
        /*0010*/ 	.byte	0x02, 0x03, 0x00, 0x00, 0x02, 0x06, 0x01, 0x00, 0x04, 0x0b, 0x08, 0x00, 0x09, 0x00, 0x00, 0x00
        /*0020*/ 	.byte	0x00, 0x00, 0x00, 0x00


//--------------------- .nv.info._Z14stencil_kernelPfS_ --------------------------
	.section	.nv.info._Z14stencil_kernelPfS_,"",@"SHT_CUDA_INFO"
	.sectionflags	@""
	.align	4


	//----- nvinfo : EIATTR_CUDA_API_VERSION
	.align		4
        /*0000*/ 	.byte	0x04, 0x37
        /*0002*/ 	.short	(.L_14 - .L_13)
.L_13:
        /*0004*/ 	.word	0x00000082


	//----- nvinfo : EIATTR_KPARAM_INFO
	.align		4
.L_14:
        /*0008*/ 	.byte	0x04, 0x17
        /*000a*/ 	.short	(.L_16 - .L_15)
.L_15:
        /*000c*/ 	.word	0x00000000
        /*0010*/ 	.short	0x0001
        /*0012*/ 	.short	0x0008
        /*0014*/ 	.byte	0x00, 0xf5, 0x21, 0x00


	//----- nvinfo : EIATTR_KPARAM_INFO
	.align		4
.L_16:
        /*0018*/ 	.byte	0x04, 0x17
        /*001a*/ 	.short	(.L_18 - .L_17)
.L_17:
        /*001c*/ 	.word	0x00000000
        /*0020*/ 	.short	0x0000
        /*0022*/ 	.short	0x0000
        /*0024*/ 	.byte	0x00, 0xf5, 0x21, 0x00


	//----- nvinfo : EIATTR_SPARSE_MMA_MASK
	.align		4
.L_18:
        /*0028*/ 	.byte	0x03, 0x50
        /*002a*/ 	.short	0x0000


	//----- nvinfo : EIATTR_MAXREG_COUNT
	.align		4
        /*002c*/ 	.byte	0x03, 0x1b
        /*002e*/ 	.short	0x00ff


	//----- nvinfo : EIATTR_NUM_BARRIERS
	.align		4
        /*0030*/ 	.byte	0x02, 0x4c
        /*0032*/ 	.byte	0x01
	.zero		1


	//----- nvinfo : EIATTR_MERCURY_ISA_VERSION
	.align		4
        /*0034*/ 	.byte	0x03, 0x5f
        /*0036*/ 	.short	0x0101


	//----- nvinfo : EIATTR_VRC_CTA_INIT_COUNT
	.align		4
        /*0038*/ 	.byte	0x02, 0x4a
	.zero		1
	.zero		1


	//----- nvinfo : EIATTR_EXIT_INSTR_OFFSETS
	.align		4
        /*003c*/ 	.byte	0x04, 0x1c
        /*003e*/ 	.short	(.L_20 - .L_19)


	//   ....[0]....
.L_19:
        /*0040*/ 	.word	0x00000600


	//----- nvinfo : EIATTR_CRS_STACK_SIZE
	.align		4
.L_20:
        /*0044*/ 	.byte	0x04, 0x1e
        /*0046*/ 	.short	(.L_22 - .L_21)
.L_21:
        /*0048*/ 	.word	0x00000000


	//----- nvinfo : EIATTR_CBANK_PARAM_SIZE
	.align		4
.L_22:
        /*004c*/ 	.byte	0x03, 0x19
        /*004e*/ 	.short	0x0010


	//----- nvinfo : EIATTR_PARAM_CBANK
	.align		4
        /*0050*/ 	.byte	0x04, 0x0a
        /*0052*/ 	.short	(.L_24 - .L_23)
	.align		4
.L_23:
        /*0054*/ 	.word	index@(.nv.constant0._Z14stencil_kernelPfS_)
        /*0058*/ 	.short	0x0380
        /*005a*/ 	.short	0x0010


	//----- nvinfo : EIATTR_SW_WAR
	.align		4
.L_24:
        /*005c*/ 	.byte	0x04, 0x36
        /*005e*/ 	.short	(.L_26 - .L_25)
.L_25:
        /*0060*/ 	.word	0x00000008
.L_26:


//--------------------- .nv.callgraph             --------------------------
	.section	.nv.callgraph,"",@"SHT_CUDA_CALLGRAPH"
	.align	4
	.sectionentsize	8
	.align		4
        /*0000*/ 	.word	0x00000000
	.align		4
        /*0004*/ 	.word	0xffffffff
	.align		4
        /*0008*/ 	.word	0x00000000
	.align		4
        /*000c*/ 	.word	0xfffffffe
	.align		4
        /*0010*/ 	.word	0x00000000
	.align		4
        /*0014*/ 	.word	0xfffffffd
	.align		4
        /*0018*/ 	.word	0x00000000
	.align		4
        /*001c*/ 	.word	0xfffffffc


//--------------------- .nv.constant3             --------------------------
	.section	.nv.constant3,"a",@progbits
	.align	4
.nv.constant3:
	.type		c0,@object
	.size		c0,(c1 - c0)
c0:
        /*0000*/ 	.byte	0x00, 0x00, 0xc0, 0x40
	.type		c1,@object
	.size		c1,(c2 - c1)
c1:
        /*0004*/ 	.byte	0x00, 0x00, 0x80, 0xbf
	.type		c2,@object
	.size		c2,(c3 - c2)
c2:
        /*0008*/ 	.byte	0x00, 0x00, 0x80, 0xbf
	.type		c3,@object
	.size		c3,(c4 - c3)
c3:
        /*000c*/ 	.byte	0x00, 0x00, 0x80, 0xbf
	.type		c4,@object
	.size		c4,(c5 - c4)
c4:
        /*0010*/ 	.byte	0x00, 0x00, 0x80, 0xbf
	.type		c5,@object
	.size		c5,(c6 - c5)
c5:
        /*0014*/ 	.byte	0x00, 0x00, 0x80, 0xbf
	.type		c6,@object
	.size		c6,(.L_6 - c6)
c6:
        /*0018*/ 	.byte	0x00, 0x00, 0x80, 0xbf
.L_6:


//--------------------- .text._Z14stencil_kernelPfS_ --------------------------
	.section	.text._Z14stencil_kernelPfS_,"ax",@progbits
	.align	128
        .global         _Z14stencil_kernelPfS_
        .type           _Z14stencil_kernelPfS_,@function
        .size           _Z14stencil_kernelPfS_,(.L_x_3 - _Z14stencil_kernelPfS_)
        .other          _Z14stencil_kernelPfS_,@"STO_CUDA_ENTRY STV_DEFAULT"
_Z14stencil_kernelPfS_:
.text._Z14stencil_kernelPfS_:
[----:B------:R-:W-:Y:S01]  /*0000*/  LDC R1, c[0x0][0x37c] ;  /* 0x0000df00ff017b82 */ /* 0x000fe20000000800 */
[----:B------:R-:W0:Y:S01]  /*0010*/  S2R R12, SR_CTAID.Y ;  /* 0x00000000000c7919 */ /* 0x000e220000002600 */
[----:B------:R-:W1:Y:S01]  /*0020*/  LDCU.64 UR6, c[0x0][0x380] ;  /* 0x00007000ff0677ac */ /* 0x000e620008000a00 */
[----:B------:R-:W0:Y:S01]  /*0030*/  S2R R7, SR_TID.Y ;  /* 0x0000000000077919 */ /* 0x000e220000002200 */
[----:B------:R-:W2:Y:S01]  /*0040*/  LDCU.64 UR4, c[0x0][0x358] ;  /* 0x00006b00ff0477ac */ /* 0x000ea20008000a00 */
[----:B------:R-:W3:Y:S01]  /*0050*/  S2R R13, SR_CTAID.X ;  /* 0x00000000000d7919 */ /* 0x000ee20000002500 */
[----:B------:R-:W3:Y:S01]  /*0060*/  S2R R6, SR_TID.X ;  /* 0x0000000000067919 */ /* 0x000ee20000002100 */
[----:B------:R-:W4:Y:S01]  /*0070*/  S2R R16, SR_CTAID.Z ;  /* 0x0000000000107919 */ /* 0x000f220000002700 */
[----:B0-----:R-:W-:-:S05]  /*0080*/  IMAD R12, R12, 0x20, R7 ;  /* 0x000000200c0c7824 */ /* 0x001fca00078e0207 */
[----:B------:R-:W-:Y:S01]  /*0090*/  IADD3 R4, PT, PT, R12, -0x1, RZ ;  /* 0xffffffff0c047810 */ /* 0x000fe20007ffe0ff */
[----:B---3--:R-:W-:-:S04]  /*00a0*/  IMAD R13, R13, 0x20, R6 ;  /* 0x000000200d0d7824 */ /* 0x008fc800078e0206 */
[----:B------:R-:W-:Y:S01]  /*00b0*/  VIADD R5, R13, 0xffffffff ;  /* 0xffffffff0d057836 */ /* 0x000fe20000000000 */
[----:B------:R-:W-:Y:S01]  /*00c0*/  LEA R2, R4, R13, 0x8 ;  /* 0x0000000d04027211 */ /* 0x000fe200078e40ff */
[----:B----4-:R-:W-:-:S03]  /*00d0*/  VIADD R14, R16, 0xffffffff ;  /* 0xffffffff100e7836 */ /* 0x010fc60000000000 */
[----:B------:R-:W-:Y:S02]  /*00e0*/  LOP3.LUT R0, R5, R4, RZ, 0xfc, !PT ;  /* 0x0000000405007212 */ /* 0x000fe400078efcff */
[----:B------:R-:W-:Y:S02]  /*00f0*/  IADD3 R15, PT, PT, R2, 0xffff, RZ ;  /* 0x0000ffff020f7810 */ /* 0x000fe40007ffe0ff */
[C---:B------:R-:W-:Y:S02]  /*0100*/  ISETP.GT.U32.AND P1, PT, R0.reuse, 0xff, PT ;  /* 0x000000ff0000780c */ /* 0x040fe40003f24070 */
[----:B------:R-:W-:Y:S01]  /*0110*/  ISETP.GE.U32.AND P0, PT, R0, 0x100, PT ;  /* 0x000001000000780c */ /* 0x000fe20003f06070 */
[----:B------:R-:W-:Y:S01]  /*0120*/  IMAD.SHL.U32 R0, R16, 0x200000, RZ ;  /* 0x0020000010007824 */ /* 0x000fe200078e00ff */
[----:B------:R-:W-:Y:S02]  /*0130*/  ISETP.GT.U32.OR P2, PT, R14, 0x7, P1 ;  /* 0x000000070e00780c */ /* 0x000fe40000f44470 */
[----:B------:R-:W-:-:S02]  /*0140*/  ISETP.LT.U32.AND P0, PT, R16, 0x8, !P0 ;  /* 0x000000081000780c */ /* 0x000fc40004701070 */
[----:B------:R-:W-:Y:S02]  /*0150*/  IADD3 R15, P3, PT, R15, R0, RZ ;  /* 0x000000000f0f7210 */ /* 0x000fe40007f7e0ff */
[----:B------:R-:W-:-:S03]  /*0160*/  ISETP.GT.U32.OR P1, PT, R16, 0x6, P1 ;  /* 0x000000061000780c */ /* 0x000fc60000f24470 */
[----:B------:R-:W-:Y:S01]  /*0170*/  IMAD.X R18, RZ, RZ, RZ, P3 ;  /* 0x000000ffff127224 */ /* 0x000fe200018e06ff */
[----:B-1----:R-:W-:-:S03]  /*0180*/  LEA R2, P3, R15, UR6, 0x2 ;  /* 0x000000060f027c11 */ /* 0x002fc6000f8610ff */
[----:B------:R-:W0:Y:S01]  /*0190*/  @!P2 LDC.64 R10, c[0x0][0x380] ;  /* 0x0000e000ff0aab82 */ /* 0x000e220000000a00 */
[C---:B------:R-:W-:Y:S01]  /*01a0*/  @!P2 IMAD R3, R16.reuse, 0x200000, R5 ;  /* 0x002000001003a824 */ /* 0x040fe200078e0205 */
[----:B------:R-:W-:-:S03]  /*01b0*/  @P0 LEA R17, R16, R5, 0x15 ;  /* 0x0000000510110211 */ /* 0x000fc600078ea8ff */
[C---:B------:R-:W-:Y:S01]  /*01c0*/  @!P2 IMAD R3, R4.reuse, 0x100, R3 ;  /* 0x000001000403a824 */ /* 0x040fe200078e0203 */
[----:B------:R-:W-:Y:S02]  /*01d0*/  @P0 LEA R19, R4, R17, 0x8 ;  /* 0x0000001104130211 */ /* 0x000fe400078e40ff */
[----:B------:R-:W1:Y:S01]  /*01e0*/  @P0 LDC.64 R8, c[0x0][0x380] ;  /* 0x0000e000ff080b82 */ /* 0x000e620000000a00 */
[----:B------:R-:W-:-:S04]  /*01f0*/  @!P2 VIADD R3, R3, 0xffff0000 ;  /* 0xffff00000303a836 */ /* 0x000fc80000000000 */
[----:B0-----:R-:W-:Y:S01]  /*0200*/  @!P2 IMAD.WIDE.U32 R16, R3, 0x4, R10 ;  /* 0x000000040310a825 */ /* 0x001fe200078e000a */
[----:B------:R-:W-:-:S05]  /*0210*/  LEA.HI.X R3, R15, UR7, R18, 0x2, P3 ;  /* 0x000000070f037c11 */ /* 0x000fca00098f1412 */
[----:B--2---:R-:W2:Y:S01]  /*0220*/  @!P1 LDG.E R15, desc[UR4][R2.64+0x7c0000] ;  /* 0x7c000004020f9981 */ /* 0x004ea2000c1e1900 */
[----:B-1----:R-:W-:-:S03]  /*0230*/  @P0 IMAD.WIDE.U32 R10, R19, 0x4, R8 ;  /* 0x00000004130a0825 */ /* 0x002fc600078e0008 */
[----:B------:R-:W3:Y:S04]  /*0240*/  @!P2 LDG.E R8, desc[UR4][R16.64] ;  /* 0x000000041008a981 */ /* 0x000ee8000c1e1900 */
[----:B------:R0:W4:Y:S04]  /*0250*/  @P0 LDG.E R10, desc[UR4][R10.64] ;  /* 0x000000040a0a0981 */ /* 0x000128000c1e1900 */
[----:B------:R1:W5:Y:S01]  /*0260*/  @P0 LDG.E R9, desc[UR4][R2.64+0x780000] ;  /* 0x7800000402090981 */ /* 0x000362000c1e1900 */
[----:B------:R-:W1:Y:S01]  /*0270*/  S2R R19, SR_CgaCtaId ;  /* 0x0000000000137919 */ /* 0x000e620000008800 */
[----:B------:R-:W-:-:S04]  /*0280*/  IADD3 R12, PT, PT, R12, -0x2, RZ ;  /* 0xfffffffe0c0c7810 */ /* 0x000fc80007ffe0ff */
[----:B------:R-:W-:Y:S02]  /*0290*/  ISETP.GT.U32.AND P3, PT, R12, 0xfd, PT ;  /* 0x000000fd0c00780c */ /* 0x000fe40003f64070 */
[----:B------:R-:W-:Y:S02]  /*02a0*/  MOV R12, 0x400 ;  /* 0x00000400000c7802 */ /* 0x000fe40000000f00 */
[----:B------:R-:W-:Y:S01]  /*02b0*/  ISETP.GT.U32.OR P3, PT, R14, 0x6, P3 ;  /* 0x000000060e00780c */ /* 0x000fe20001f64470 */
[----:B0-----:R-:W-:Y:S02]  /*02c0*/  VIADD R11, R7, 0xffffffff ;  /* 0xffffffff070b7836 */ /* 0x001fe40000000000 */
[----:B------:R-:W-:Y:S01]  /*02d0*/  VIADD R18, R12, 0x1210 ;  /* 0x000012100c127836 */ /* 0x000fe20000000000 */
[----:B------:R-:W-:Y:S01]  /*02e0*/  IADD3 R16, PT, PT, R6, -0x1, RZ ;  /* 0xffffffff06107810 */ /* 0x000fe20007ffe0ff */
[----:B------:R-:W-:-:S03]  /*02f0*/  VIADD R13, R13, 0xfffffffe ;  /* 0xfffffffe0d0d7836 */ /* 0x000fc60000000000 */
[----:B------:R-:W-:Y:S02]  /*0300*/  LOP3.LUT R16, R11, R16, RZ, 0xfc, !PT ;  /* 0x000000100b107212 */ /* 0x000fe400078efcff */
[----:B------:R-:W-:Y:S02]  /*0310*/  ISETP.GT.U32.OR P3, PT, R13, 0xfd, P3 ;  /* 0x000000fd0d00780c */ /* 0x000fe40001f64470 */
[C---:B-1----:R-:W-:Y:S02]  /*0320*/  LEA R14, R19.reuse, R12, 0x18 ;  /* 0x0000000c130e7211 */ /* 0x042fe400078ec0ff */
[----:B------:R-:W-:Y:S02]  /*0330*/  IADD3 R12, PT, PT, R12, 0x2420, RZ ;  /* 0x000024200c0c7810 */ /* 0x000fe40007ffe0ff */
[C---:B------:R-:W-:Y:S02]  /*0340*/  LEA R18, R19.reuse, R18, 0x18 ;  /* 0x0000001213127211 */ /* 0x040fe400078ec0ff */
[----:B------:R-:W-:Y:S01]  /*0350*/  LEA R12, R19, R12, 0x18 ;  /* 0x0000000c130c7211 */ /* 0x000fe200078ec0ff */
[C---:B------:R-:W-:Y:S01]  /*0360*/  IMAD R3, R7.reuse, 0x88, R14 ;  /* 0x0000008807037824 */ /* 0x040fe200078e020e */
[----:B------:R-:W-:Y:S01]  /*0370*/  ISETP.GT.U32.OR P3, PT, R16, 0x1f, P3 ;  /* 0x0000001f1000780c */ /* 0x000fe20001f64470 */
[----:B------:R-:W-:-:S02]  /*0380*/  IMAD R11, R7, 0x88, R18 ;  /* 0x00000088070b7824 */ /* 0x000fc400078e0212 */
[----:B------:R-:W-:Y:S01]  /*0390*/  IMAD R13, R7, 0x88, R12 ;  /* 0x00000088070d7824 */ /* 0x000fe200078e020c */
[C---:B------:R-:W-:Y:S01]  /*03a0*/  LEA R7, R6.reuse, R3, 0x2 ;  /* 0x0000000306077211 */ /* 0x040fe200078e10ff */
[----:B------:R-:W-:-:S03]  /*03b0*/  IMAD R11, R6, 0x4, R11 ;  /* 0x00000004060b7824 */ /* 0x000fc600078e020b */
[----:B------:R-:W-:Y:S01]  /*03c0*/  LEA R6, R6, R13, 0x2 ;  /* 0x0000000d06067211 */ /* 0x000fe200078e10ff */
[----:B------:R-:W-:Y:S01]  /*03d0*/  BSSY.RECONVERGENT B0, `(.L_x_0) ;  /* 0x000001d000007945 */ /* 0x000fe20003800200 */
[----:B---3--:R0:W-:Y:S04]  /*03e0*/  @!P2 STS [R7], R8 ;  /* 0x000000080700a388 */ /* 0x0081e80000000800 */
[----:B----4-:R0:W-:Y:S04]  /*03f0*/  @P0 STS [R11], R10 ;  /* 0x0000000a0b000388 */ /* 0x0101e80000000800 */
[----:B-----5:R0:W-:Y:S04]  /*0400*/  @P0 STS [R6], R9 ;  /* 0x0000000906000388 */ /* 0x0201e80000000800 */
[----:B--2---:R0:W-:Y:S01]  /*0410*/  @!P1 STS [R6], R15 ;  /* 0x0000000f06009388 */ /* 0x0041e20000000800 */
[----:B------:R-:W-:Y:S06]  /*0420*/  BAR.SYNC.DEFER_BLOCKING 0x0 ;  /* 0x0000000000007b1d */ /* 0x000fec0000010000 */
[----:B------:R-:W-:Y:S05]  /*0430*/  @P3 BRA `(.L_x_1) ;  /* 0x0000000000583947 */ /* 0x000fea0003800000 */
[----:B0-----:R-:W0:Y:S01]  /*0440*/  LDS R9, [R11+-0x4] ;  /* 0xfffffc000b097984 */ /* 0x001e220000000800 */
[----:B------:R-:W0:Y:S01]  /*0450*/  LDCU.128 UR8, c[0x3][URZ] ;  /* 0x00c00000ff0877ac */ /* 0x000e220008000c00 */
[----:B------:R-:W1:Y:S01]  /*0460*/  LDC.64 R2, c[0x0][0x388] ;  /* 0x0000e200ff027b82 */ /* 0x000e620000000a00 */
[----:B------:R-:W-:Y:S01]  /*0470*/  IMAD.IADD R5, R5, 0x1, R0 ;  /* 0x0000000105057824 */ /* 0x000fe200078e0200 */
[----:B------:R-:W2:Y:S01]  /*0480*/  LDS R8, [R11] ;  /* 0x000000000b087984 */ /* 0x000ea20000000800 */
[----:B------:R-:W3:Y:S03]  /*0490*/  LDCU.64 UR6, c[0x3][0x10] ;  /* 0x00c00200ff0677ac */ /* 0x000ee60008000a00 */
[----:B------:R-:W4:Y:S01]  /*04a0*/  LDS R13, [R11+0x4] ;  /* 0x000004000b0d7984 */ /* 0x000f220000000800 */
[----:B------:R-:W-:-:S03]  /*04b0*/  LEA R5, R4, R5, 0x8 ;  /* 0x0000000504057211 */ /* 0x000fc600078e40ff */
[----:B------:R-:W5:Y:S04]  /*04c0*/  LDS R15, [R11+0x88] ;  /* 0x000088000b0f7984 */ /* 0x000f680000000800 */
[----:B------:R-:W3:Y:S04]  /*04d0*/  LDS R17, [R11+-0x88] ;  /* 0xffff78000b117984 */ /* 0x000ee80000000800 */
[----:B------:R-:W3:Y:S04]  /*04e0*/  LDS R19, [R7] ;  /* 0x0000000007137984 */ /* 0x000ee80000000800 */
[----:B------:R-:W3:Y:S01]  /*04f0*/  LDS R21, [R6] ;  /* 0x0000000006157984 */ /* 0x000ee20000000800 */
[----:B-1----:R-:W-:-:S04]  /*0500*/  IMAD.WIDE R2, R5, 0x4, R2 ;  /* 0x0000000405027825 */ /* 0x002fc800078e0202 */
[----:B0-----:R-:W-:-:S04]  /*0510*/  FMUL R9, R9, UR9 ;  /* 0x0000000909097c20 */ /* 0x001fc80008400000 */
[----:B--2---:R-:W-:Y:S01]  /*0520*/  FFMA R8, R8, UR8, R9 ;  /* 0x0000000808087c23 */ /* 0x004fe20008000009 */
[----:B------:R-:W0:Y:S03]  /*0530*/  LDCU UR8, c[0x3][0x18] ;  /* 0x00c00300ff0877ac */ /* 0x000e260008000800 */
[----:B----4-:R-:W-:-:S04]  /*0540*/  FFMA R8, R13, UR10, R8 ;  /* 0x0000000a0d087c23 */ /* 0x010fc80008000008 */
[----:B-----5:R-:W-:-:S04]  /*0550*/  FFMA R8, R15, UR11, R8 ;  /* 0x0000000b0f087c23 */ /* 0x020fc80008000008 */
[----:B---3--:R-:W-:-:S04]  /*0560*/  FFMA R8, R17, UR6, R8 ;  /* 0x0000000611087c23 */ /* 0x008fc80008000008 */
[----:B------:R-:W-:-:S04]  /*0570*/  FFMA R8, R19, UR7, R8 ;  /* 0x0000000713087c23 */ /* 0x000fc80008000008 */
[----:B0-----:R-:W-:-:S05]  /*0580*/  FFMA R21, R21, UR8, R8 ;  /* 0x0000000815157c23 */ /* 0x001fca0008000008 */
[----:B------:R1:W-:Y:S02]  /*0590*/  STG.E desc[UR4][R2.64], R21 ;  /* 0x0000001502007986 */ /* 0x0003e4000c101904 */
.L_x_1:
[----:B------:R-:W-:Y:S05]  /*05a0*/  BSYNC.RECONVERGENT B0 ;  /* 0x0000000000007941 */ /* 0x000fea0003800200 */
.L_x_0:
[----:B------:R-:W-:Y:S06]  /*05b0*/  BAR.SYNC.DEFER_BLOCKING 0x0 ;  /* 0x0000000000007b1d */ /* 0x000fec0000010000 */
[----:B------:R-:W2:Y:S04]  /*05c0*/  LDS R0, [R11] ;  /* 0x000000000b007984 */ /* 0x000ea80000000800 */
[----:B--2---:R-:W-:Y:S04]  /*05d0*/  STS [R7], R0 ;  /* 0x0000000007007388 */ /* 0x004fe80000000800 */
[----:B0-----:R-:W0:Y:S04]  /*05e0*/  LDS R6, [R6] ;  /* 0x0000000006067984 */ /* 0x001e280000000800 */
[----:B0-----:R-:W-:Y:S01]  /*05f0*/  STS [R11], R6 ;  /* 0x000000060b007388 */ /* 0x001fe20000000800 */
[----:B------:R-:W-:Y:S05]  /*0600*/  EXIT ;  /* 0x000000000000794d */ /* 0x000fea0003800000 */
.L_x_2:
[----:B------:R-:W-:-:S00]  /*0610*/  BRA `(.L_x_2) ;  /* 0xfffffffc00fc7947 */ /* 0x000fc0000383ffff */
[----:B------:R-:W-:-:S00]  /*0620*/  NOP ;  /* 0x0000000000007918 */ /* 0x000fc00000000000 */
        /* <DEDUP_REMOVED lines=13> */
.L_x_3:


//--------------------- .nv.shared._Z14stencil_kernelPfS_ --------------------------
	.section	.nv.shared._Z14stencil_kernelPfS_,"aw",@nobits
	.sectionflags	@""
	.align	4
.nv.shared._Z14stencil_kernelPfS_:
	.zero		14896


//--------------------- .nv.shared.reserved.0     --------------------------
	.section	.nv.shared.reserved.0,"aw",@nobits
	.weak		__nv_reservedSMEM_offset_0_alias
	.size		__nv_reservedSMEM_offset_0_alias, 0, 64
	.other		__nv_reservedSMEM_offset_0_alias,@"STO_CUDA_RESERVED_SHARED STV_DEFAULT"
__nv_reservedSMEM_offset_0_alias:
	.zero		0
	.zero		64


//--------------------- .nv.constant0._Z14stencil_kernelPfS_ --------------------------
	.section	.nv.constant0._Z14stencil_kernelPfS_,"a",@progbits
	.sectionflags	@""
	.align	4
.nv.constant0._Z14stencil_kernelPfS_:
	.zero		912


//--------------------- SYMBOLS --------------------------

	.type		.nv.reservedSmem.offset0,@object
	.size		.nv.reservedSmem.offset0,0x4
	.type		.nv.reservedSmem.cap,@object
	.size		.nv.reservedSmem.cap,0x4
